//
// Generated by NVIDIA NVVM Compiler
//
// Compiler Build ID: CL-36424714
// Cuda compilation tools, release 13.0, V13.0.88
// Based on NVVM 20.0.0
//

.version 9.0
.target sm_100
.address_size 64

	// .globl	_Z14hello_from_gpuv
.extern .func  (.param .b32 func_retval0) vprintf
(
	.param .b64 vprintf_param_0,
	.param .b64 vprintf_param_1
)
;
.global .align 1 .b8 $str[45] = {104, 101, 108, 108, 111, 32, 119, 111, 114, 100, 32, 102, 114, 111, 109, 32, 98, 108, 111, 99, 107, 32, 37, 100, 32, 97, 110, 100, 32, 116, 104, 114, 101, 97, 100, 32, 40, 37, 100, 44, 37, 100, 41, 10};

.visible .entry _Z14hello_from_gpuv()
{
	.local .align 8 .b8 	__local_depot0[16];
	.reg .b64 	%SP;
	.reg .b64 	%SPL;
	.reg .b32 	%r<6>;
	.reg .b64 	%rd<5>;

	mov.u64 	%SPL, __local_depot0;
	cvta.local.u64 	%SP, %SPL;
	add.u64 	%rd1, %SP, 0;
	add.u64 	%rd2, %SPL, 0;
	mov.u32 	%r1, %ctaid.x;
	mov.u32 	%r2, %tid.x;
	mov.u32 	%r3, %tid.y;
	st.local.v2.u32 	[%rd2], {%r1, %r2};
	st.local.u32 	[%rd2+8], %r3;
	mov.u64 	%rd3, $str;
	cvta.global.u64 	%rd4, %rd3;
	{ // callseq 0, 0
	.param .b64 param0;
	st.param.b64 	[param0], %rd4;
	.param .b64 param1;
	st.param.b64 	[param1], %rd1;
	.param .b32 retval0;
	call.uni (retval0), 
	vprintf, 
	(
	param0, 
	param1
	);
	ld.param.b32 	%r4, [retval0];
	} // callseq 0
	ret;

}


// ===== COMPILED SASS (sm_100) =====

	.target	sm_100

	.elftype	@"ET_EXEC"


//--------------------- .note.nv.tkinfo           --------------------------
	.section	.note.nv.tkinfo,"",@"SHT_NOTE"
	.sectionflags	@"SHF_NOTE_NV_TKINFO"
	.tkinfo
        /*0018*/ 	.word	0x00000002
        /*0030*/ 	.string	""
        /*0030*/ 	.string	"ptxas"
        /*0030*/ 	.string	"Cuda compilation tools, release 13.0, V13.0.88"
        /*0030*/ 	.string	"Build cuda_13.0.r13.0/compiler.36424714_0"
        /*0030*/ 	.string	"-arch sm_100 -m 64 "



//--------------------- .note.nv.cuinfo           --------------------------
	.section	.note.nv.cuinfo,"",@"SHT_NOTE"
	.sectionflags	@"SHF_NOTE_NV_CUINFO"
        /*0018*/ 	.short	0x0002
        /*001a*/ 	.short	0x0064
        /*001c*/ 	.short	0x0082
	.zero		2


//--------------------- .nv.info                  --------------------------
	.section	.nv.info,"",@"SHT_CUDA_INFO"
	.align	4


	//----- nvinfo : EIATTR_REGCOUNT
	.align		4
        /*0000*/ 	.byte	0x04, 0x2f
        /*0002*/ 	.short	(.L_2 - .L_1)
	.align		4
.L_1:
        /*0004*/ 	.word	index@(_Z14hello_from_gpuv)
        /*0008*/ 	.word	0x00000018


	//----- nvinfo : EIATTR_FRAME_SIZE
	.align		4
.L_2:
        /*000c*/ 	.byte	0x04, 0x11
        /*000e*/ 	.short	(.L_4 - .L_3)
	.align		4
.L_3:
        /*0010*/ 	.word	index@(_Z14hello_from_gpuv)
        /*0014*/ 	.word	0x00000010


	//----- nvinfo : EIATTR_MIN_STACK_SIZE
	.align		4
.L_4:
        /*0018*/ 	.byte	0x04, 0x12
        /*001a*/ 	.short	(.L_6 - .L_5)
	.align		4
.L_5:
        /*001c*/ 	.word	index@(_Z14hello_from_gpuv)
        /*0020*/ 	.word	0x00000010
.L_6:


//--------------------- .nv.compat                --------------------------
	.section	.nv.compat,"",@"SHT_CUDA_COMPAT_INFO"
	.align	4
        /*0000*/ 	.byte	0x02, 0x09, 0x00, 0x00, 0x02, 0x02, 0x01, 0x00, 0x02, 0x05, 0x05, 0x00, 0x03, 0x07, 0x01, 0x01
        /*0010*/ 	.byte	0x02, 0x03, 0x00, 0x00, 0x02, 0x06, 0x01, 0x00, 0x04, 0x0b, 0x08, 0x00, 0x09, 0x00, 0x00, 0x00
        /*0020*/ 	.byte	0x00, 0x00, 0x00, 0x00


//--------------------- .nv.info._Z14hello_from_gpuv --------------------------
	.section	.nv.info._Z14hello_from_gpuv,"",@"SHT_CUDA_INFO"
	.sectionflags	@""
	.align	4


	//----- nvinfo : EIATTR_CUDA_API_VERSION
	.align		4
        /*0000*/ 	.byte	0x04, 0x37
        /*0002*/ 	.short	(.L_8 - .L_7)
.L_7:
        /*0004*/ 	.word	0x00000082


	//----- nvinfo : EIATTR_SPARSE_MMA_MASK
	.align		4
.L_8:
        /*0008*/ 	.byte	0x03, 0x50
        /*000a*/ 	.short	0x0000


	//----- nvinfo : EIATTR_MAXREG_COUNT
	.align		4
        /*000c*/ 	.byte	0x03, 0x1b
        /*000e*/ 	.short	0x00ff


	//----- nvinfo : EIATTR_EXTERNS
	.align		4
        /*0010*/ 	.byte	0x04, 0x0f
        /*0012*/ 	.short	(.L_10 - .L_9)


	//   ....[0]....
	.align		4
.L_9:
        /*0014*/ 	.word	index@(vprintf)


	//----- nvinfo : EIATTR_MERCURY_ISA_VERSION
	.align		4
.L_10:
        /*0018*/ 	.byte	0x03, 0x5f
        /*001a*/ 	.short	0x0101


	//----- nvinfo : EIATTR_VRC_CTA_INIT_COUNT
	.align		4
        /*001c*/ 	.byte	0x02, 0x4a
	.zero		1
	.zero		1


	//----- nvinfo : EIATTR_SYSCALL_OFFSETS
	.align		4
        /*0020*/ 	.byte	0x04, 0x46
        /*0022*/ 	.short	(.L_12 - .L_11)


	//   ....[0]....
.L_11:
        /*0024*/ 	.word	0x00000110


	//----- nvinfo : EIATTR_EXIT_INSTR_OFFSETS
	.align		4
.L_12:
        /*0028*/ 	.byte	0x04, 0x1c
        /*002a*/ 	.short	(.L_14 - .L_13)


	//   ....[0]....
.L_13:
        /*002c*/ 	.word	0x00000120


	//----- nvinfo : EIATTR_SW_WAR
	.align		4
.L_14:
        /*0030*/ 	.byte	0x04, 0x36
        /*0032*/ 	.short	(.L_16 - .L_15)
.L_15:
        /*0034*/ 	.word	0x00000008
.L_16:


//--------------------- .nv.callgraph             --------------------------
	.section	.nv.callgraph,"",@"SHT_CUDA_CALLGRAPH"
	.align	4
	.sectionentsize	8
	.align		4
        /*0000*/ 	.word	0x00000000
	.align		4
        /*0004*/ 	.word	0xffffffff
	.align		4
        /*0008*/ 	.word	index@(_Z14hello_from_gpuv)
	.align		4
        /*000c*/ 	.word	index@(vprintf)
	.align		4
        /*0010*/ 	.word	0x00000000
	.align		4
        /*0014*/ 	.word	0xfffffffe
	.align		4
        /*0018*/ 	.word	0x00000000
	.align		4
        /*001c*/ 	.word	0xfffffffd
	.align		4
        /*0020*/ 	.word	0x00000000
	.align		4
        /*0024*/ 	.word	0xfffffffc


//--------------------- .nv.constant4             --------------------------
	.section	.nv.constant4,"a",@progbits
	.align	8
	.align		8
.nv.constant4:
        /*0000*/ 	.dword	vprintf
	.align		8
        /*0008*/ 	.dword	$str


//--------------------- .text._Z14hello_from_gpuv --------------------------
	.section	.text._Z14hello_from_gpuv,"ax",@progbits
	.align	128
        .global         _Z14hello_from_gpuv
        .type           _Z14hello_from_gpuv,@function
        .size           _Z14hello_from_gpuv,(.L_x_2 - _Z14hello_from_gpuv)
        .other          _Z14hello_from_gpuv,@"STO_CUDA_ENTRY STV_DEFAULT"
_Z14hello_from_gpuv:
.text._Z14hello_from_gpuv:
[----:B------:R-:W0:Y:S01]  /*0000*/  LDC R1, c[0x0][0x37c] ;  /* 0x0000df00ff017b82 */ /* 0x000e220000000800 */
[----:B------:R-:W1:Y:S01]  /*0010*/  S2R R8, SR_CTAID.X ;  /* 0x0000000000087919 */ /* 0x000e620000002500 */
[----:B0-----:R-:W-:Y:S01]  /*0020*/  VIADD R1, R1, 0xfffffff0 ;  /* 0xfffffff001017836 */ /* 0x001fe20000000000 */
[----:B------:R-:W-:Y:S01]  /*0030*/  MOV R0, 0x0 ;  /* 0x0000000000007802 */ /* 0x000fe20000000f00 */
[----:B------:R-:W0:Y:S01]  /*0040*/  LDCU UR4, c[0x0][0x2f8] ;  /* 0x00005f00ff0477ac */ /* 0x000e220008000800 */
[----:B------:R-:W1:Y:S03]  /*0050*/  S2R R9, SR_TID.X ;  /* 0x0000000000097919 */ /* 0x000e660000002100 */
[----:B------:R2:W3:Y:S01]  /*0060*/  LDC.64 R2, c[0x4][R0] ;  /* 0x0100000000027b82 */ /* 0x0004e20000000a00 */
[----:B------:R-:W4:Y:S01]  /*0070*/  LDCU.64 UR6, c[0x4][0x8] ;  /* 0x01000100ff0677ac */ /* 0x000f220008000a00 */
[----:B------:R-:W5:Y:S01]  /*0080*/  S2R R10, SR_TID.Y ;  /* 0x00000000000a7919 */ /* 0x000f620000002200 */
[----:B------:R-:W2:Y:S01]  /*0090*/  LDCU UR5, c[0x0][0x2fc] ;  /* 0x00005f80ff0577ac */ /* 0x000ea20008000800 */
[----:B0-----:R-:W-:Y:S01]  /*00a0*/  IADD3 R6, P0, PT, R1, UR4, RZ ;  /* 0x0000000401067c10 */ /* 0x001fe2000ff1e0ff */
[----:B----4-:R-:W-:Y:S01]  /*00b0*/  IMAD.U32 R4, RZ, RZ, UR6 ;  /* 0x00000006ff047e24 */ /* 0x010fe2000f8e00ff */
[----:B------:R-:W-:-:S03]  /*00c0*/  MOV R5, UR7 ;  /* 0x0000000700057c02 */ /* 0x000fc60008000f00 */
[----:B--2---:R-:W-:Y:S01]  /*00d0*/  IMAD.X R7, RZ, RZ, UR5, P0 ;  /* 0x00000005ff077e24 */ /* 0x004fe200080e06ff */
[----:B-1----:R0:W-:Y:S04]  /*00e0*/  STL.64 [R1], R8 ;  /* 0x0000000801007387 */ /* 0x0021e80000100a00 */
[----:B-----5:R0:W-:Y:S03]  /*00f0*/  STL [R1+0x8], R10 ;  /* 0x0000080a01007387 */ /* 0x0201e60000100800 */
[----:B------:R-:W-:-:S07]  /*0100*/  LEPC R20, `(.L_x_0) ;  /* 0x000000001014794e */ /* 0x000fce0000000000 */
[----:B0--3--:R-:W-:Y:S05]  /*0110*/  CALL.ABS.NOINC R2 ;  /* 0x0000000002007343 */ /* 0x009fea0003c00000 */
.L_x_0:
[----:B------:R-:W-:Y:S05]  /*0120*/  EXIT ;  /* 0x000000000000794d */ /* 0x000fea0003800000 */
.L_x_1:
[----:B------:R-:W-:-:S00]  /*0130*/  BRA `(.L_x_1) ;  /* 0xfffffffc00fc7947 */ /* 0x000fc0000383ffff */
[----:B------:R-:W-:-:S00]  /*0140*/  NOP ;  /* 0x0000000000007918 */ /* 0x000fc00000000000 */
        /* <DEDUP_REMOVED lines=11> */
.L_x_2:


//--------------------- .nv.global.init           --------------------------
	.section	.nv.global.init,"aw",@progbits
.nv.global.init:
	.type		$str,@object
	.size		$str,(.L_0 - $str)
$str:
        /*0000*/ 	.byte	0x68, 0x65, 0x6c, 0x6c, 0x6f, 0x20, 0x77, 0x6f, 0x72, 0x64, 0x20, 0x66, 0x72, 0x6f, 0x6d, 0x20
        /*0010*/ 	.byte	0x62, 0x6c, 0x6f, 0x63, 0x6b, 0x20, 0x25, 0x64, 0x20, 0x61, 0x6e, 0x64, 0x20, 0x74, 0x68, 0x72
        /*0020*/ 	.byte	0x65, 0x61, 0x64, 0x20, 0x28, 0x25, 0x64, 0x2c, 0x25, 0x64, 0x29, 0x0a, 0x00
.L_0:


//--------------------- .nv.shared.reserved.0     --------------------------
	.section	.nv.shared.reserved.0,"aw",@nobits
	.weak		__nv_reservedSMEM_offset_0_alias
	.size		__nv_reservedSMEM_offset_0_alias, 0, 64
	.other		__nv_reservedSMEM_offset_0_alias,@"STO_CUDA_RESERVED_SHARED STV_DEFAULT"
__nv_reservedSMEM_offset_0_alias:
	.zero		0
	.zero		64


//--------------------- .nv.constant0._Z14hello_from_gpuv --------------------------
	.section	.nv.constant0._Z14hello_from_gpuv,"a",@progbits
	.sectionflags	@""
	.align	4
.nv.constant0._Z14hello_from_gpuv:
	.zero		896


//--------------------- SYMBOLS --------------------------

	.type		.nv.reservedSmem.offset0,@object
	.size		.nv.reservedSmem.offset0,0x4
	.type		vprintf,@function
